//
// Generated by NVIDIA NVVM Compiler
//
// Compiler Build ID: CL-36424714
// Cuda compilation tools, release 13.0, V13.0.88
// Based on NVVM 20.0.0
//

.version 9.0
.target sm_100
.address_size 64

	// .globl	_Z12helloFromGpuv
.extern .func  (.param .b32 func_retval0) vprintf
(
	.param .b64 vprintf_param_0,
	.param .b64 vprintf_param_1
)
;
.global .align 1 .b8 $str[47] = {116, 104, 114, 101, 97, 100, 120, 61, 37, 100, 32, 98, 108, 111, 99, 107, 73, 100, 120, 61, 37, 100, 32, 98, 108, 111, 99, 107, 68, 105, 109, 61, 37, 100, 32, 103, 114, 105, 100, 68, 105, 109, 61, 37, 100, 10};

.visible .entry _Z12helloFromGpuv()
{
	.local .align 16 .b8 	__local_depot0[16];
	.reg .b64 	%SP;
	.reg .b64 	%SPL;
	.reg .b32 	%r<7>;
	.reg .b64 	%rd<5>;

	mov.u64 	%SPL, __local_depot0;
	cvta.local.u64 	%SP, %SPL;
	add.u64 	%rd1, %SP, 0;
	add.u64 	%rd2, %SPL, 0;
	mov.u32 	%r1, %tid.x;
	mov.u32 	%r2, %ctaid.x;
	mov.u32 	%r3, %ntid.x;
	mov.u32 	%r4, %nctaid.x;
	st.local.v4.u32 	[%rd2], {%r1, %r2, %r3, %r4};
	mov.u64 	%rd3, $str;
	cvta.global.u64 	%rd4, %rd3;
	{ // callseq 0, 0
	.param .b64 param0;
	st.param.b64 	[param0], %rd4;
	.param .b64 param1;
	st.param.b64 	[param1], %rd1;
	.param .b32 retval0;
	call.uni (retval0), 
	vprintf, 
	(
	param0, 
	param1
	);
	ld.param.b32 	%r5, [retval0];
	} // callseq 0
	ret;

}


// ===== COMPILED SASS (sm_100) =====

	.target	sm_100

	.elftype	@"ET_EXEC"


//--------------------- .note.nv.tkinfo           --------------------------
	.section	.note.nv.tkinfo,"",@"SHT_NOTE"
	.sectionflags	@"SHF_NOTE_NV_TKINFO"
	.tkinfo
        /*0018*/ 	.word	0x00000002
        /*0030*/ 	.string	""
        /*0030*/ 	.string	"ptxas"
        /*0030*/ 	.string	"Cuda compilation tools, release 13.0, V13.0.88"
        /*0030*/ 	.string	"Build cuda_13.0.r13.0/compiler.36424714_0"
        /*0030*/ 	.string	"-arch sm_100 -m 64 "



//--------------------- .note.nv.cuinfo           --------------------------
	.section	.note.nv.cuinfo,"",@"SHT_NOTE"
	.sectionflags	@"SHF_NOTE_NV_CUINFO"
        /*0018*/ 	.short	0x0002
        /*001a*/ 	.short	0x0064
        /*001c*/ 	.short	0x0082
	.zero		2


//--------------------- .nv.info                  --------------------------
	.section	.nv.info,"",@"SHT_CUDA_INFO"
	.align	4


	//----- nvinfo : EIATTR_REGCOUNT
	.align		4
        /*0000*/ 	.byte	0x04, 0x2f
        /*0002*/ 	.short	(.L_2 - .L_1)
	.align		4
.L_1:
        /*0004*/ 	.word	index@(_Z12helloFromGpuv)
        /*0008*/ 	.word	0x00000018


	//----- nvinfo : EIATTR_FRAME_SIZE
	.align		4
.L_2:
        /*000c*/ 	.byte	0x04, 0x11
        /*000e*/ 	.short	(.L_4 - .L_3)
	.align		4
.L_3:
        /*0010*/ 	.word	index@(_Z12helloFromGpuv)
        /*0014*/ 	.word	0x00000010


	//----- nvinfo : EIATTR_MIN_STACK_SIZE
	.align		4
.L_4:
        /*0018*/ 	.byte	0x04, 0x12
        /*001a*/ 	.short	(.L_6 - .L_5)
	.align		4
.L_5:
        /*001c*/ 	.word	index@(_Z12helloFromGpuv)
        /*0020*/ 	.word	0x00000010
.L_6:


//--------------------- .nv.compat                --------------------------
	.section	.nv.compat,"",@"SHT_CUDA_COMPAT_INFO"
	.align	4
        /*0000*/ 	.byte	0x02, 0x09, 0x00, 0x00, 0x02, 0x02, 0x01, 0x00, 0x02, 0x05, 0x05, 0x00, 0x03, 0x07, 0x01, 0x01
        /*0010*/ 	.byte	0x02, 0x03, 0x00, 0x00, 0x02, 0x06, 0x01, 0x00, 0x04, 0x0b, 0x08, 0x00, 0x09, 0x00, 0x00, 0x00
        /*0020*/ 	.byte	0x00, 0x00, 0x00, 0x00


//--------------------- .nv.info._Z12helloFromGpuv --------------------------
	.section	.nv.info._Z12helloFromGpuv,"",@"SHT_CUDA_INFO"
	.sectionflags	@""
	.align	4


	//----- nvinfo : EIATTR_CUDA_API_VERSION
	.align		4
        /*0000*/ 	.byte	0x04, 0x37
        /*0002*/ 	.short	(.L_8 - .L_7)
.L_7:
        /*0004*/ 	.word	0x00000082


	//----- nvinfo : EIATTR_SPARSE_MMA_MASK
	.align		4
.L_8:
        /*0008*/ 	.byte	0x03, 0x50
        /*000a*/ 	.short	0x0000


	//----- nvinfo : EIATTR_MAXREG_COUNT
	.align		4
        /*000c*/ 	.byte	0x03, 0x1b
        /*000e*/ 	.short	0x00ff


	//----- nvinfo : EIATTR_EXTERNS
	.align		4
        /*0010*/ 	.byte	0x04, 0x0f
        /*0012*/ 	.short	(.L_10 - .L_9)


	//   ....[0]....
	.align		4
.L_9:
        /*0014*/ 	.word	index@(vprintf)


	//----- nvinfo : EIATTR_MERCURY_ISA_VERSION
	.align		4
.L_10:
        /*0018*/ 	.byte	0x03, 0x5f
        /*001a*/ 	.short	0x0101


	//----- nvinfo : EIATTR_VRC_CTA_INIT_COUNT
	.align		4
        /*001c*/ 	.byte	0x02, 0x4a
	.zero		1
	.zero		1


	//----- nvinfo : EIATTR_SYSCALL_OFFSETS
	.align		4
        /*0020*/ 	.byte	0x04, 0x46
        /*0022*/ 	.short	(.L_12 - .L_11)


	//   ....[0]....
.L_11:
        /*0024*/ 	.word	0x00000110


	//----- nvinfo : EIATTR_EXIT_INSTR_OFFSETS
	.align		4
.L_12:
        /*0028*/ 	.byte	0x04, 0x1c
        /*002a*/ 	.short	(.L_14 - .L_13)


	//   ....[0]....
.L_13:
        /*002c*/ 	.word	0x00000120


	//----- nvinfo : EIATTR_SW_WAR
	.align		4
.L_14:
        /*0030*/ 	.byte	0x04, 0x36
        /*0032*/ 	.short	(.L_16 - .L_15)
.L_15:
        /*0034*/ 	.word	0x00000008
.L_16:


//--------------------- .nv.callgraph             --------------------------
	.section	.nv.callgraph,"",@"SHT_CUDA_CALLGRAPH"
	.align	4
	.sectionentsize	8
	.align		4
        /*0000*/ 	.word	0x00000000
	.align		4
        /*0004*/ 	.word	0xffffffff
	.align		4
        /*0008*/ 	.word	index@(_Z12helloFromGpuv)
	.align		4
        /*000c*/ 	.word	index@(vprintf)
	.align		4
        /*0010*/ 	.word	0x00000000
	.align		4
        /*0014*/ 	.word	0xfffffffe
	.align		4
        /*0018*/ 	.word	0x00000000
	.align		4
        /*001c*/ 	.word	0xfffffffd
	.align		4
        /*0020*/ 	.word	0x00000000
	.align		4
        /*0024*/ 	.word	0xfffffffc


//--------------------- .nv.constant4             --------------------------
	.section	.nv.constant4,"a",@progbits
	.align	8
	.align		8
.nv.constant4:
        /*0000*/ 	.dword	vprintf
	.align		8
        /*0008*/ 	.dword	$str


//--------------------- .text._Z12helloFromGpuv   --------------------------
	.section	.text._Z12helloFromGpuv,"ax",@progbits
	.align	128
        .global         _Z12helloFromGpuv
        .type           _Z12helloFromGpuv,@function
        .size           _Z12helloFromGpuv,(.L_x_2 - _Z12helloFromGpuv)
        .other          _Z12helloFromGpuv,@"STO_CUDA_ENTRY STV_DEFAULT"
_Z12helloFromGpuv:
.text._Z12helloFromGpuv:
[----:B------:R-:W0:Y:S01]  /*0000*/  LDC R1, c[0x0][0x37c] ;  /* 0x0000df00ff017b82 */ /* 0x000e220000000800 */
[----:B------:R-:W1:Y:S01]  /*0010*/  S2R R8, SR_TID.X ;  /* 0x0000000000087919 */ /* 0x000e620000002100 */
[----:B------:R-:W2:Y:S06]  /*0020*/  LDCU UR5, c[0x0][0x2fc] ;  /* 0x00005f80ff0577ac */ /* 0x000eac0008000800 */
[----:B------:R-:W1:Y:S01]  /*0030*/  LDC R10, c[0x0][0x360] ;  /* 0x0000d800ff0a7b82 */ /* 0x000e620000000800 */
[----:B0-----:R-:W-:Y:S01]  /*0040*/  VIADD R1, R1, 0xfffffff0 ;  /* 0xfffffff001017836 */ /* 0x001fe20000000000 */
[----:B------:R-:W1:Y:S01]  /*0050*/  S2R R9, SR_CTAID.X ;  /* 0x0000000000097919 */ /* 0x000e620000002500 */
[----:B------:R-:W-:Y:S01]  /*0060*/  MOV R0, 0x0 ;  /* 0x0000000000007802 */ /* 0x000fe20000000f00 */
[----:B------:R-:W0:Y:S04]  /*0070*/  LDCU UR4, c[0x0][0x2f8] ;  /* 0x00005f00ff0477ac */ /* 0x000e280008000800 */
[----:B------:R-:W1:Y:S01]  /*0080*/  LDC R11, c[0x0][0x370] ;  /* 0x0000dc00ff0b7b82 */ /* 0x000e620000000800 */
[----:B------:R-:W3:Y:S07]  /*0090*/  LDCU.64 UR6, c[0x4][0x8] ;  /* 0x01000100ff0677ac */ /* 0x000eee0008000a00 */
[----:B------:R4:W5:Y:S01]  /*00a0*/  LDC.64 R2, c[0x4][R0] ;  /* 0x0100000000027b82 */ /* 0x0009620000000a00 */
[----:B0-----:R-:W-:Y:S01]  /*00b0*/  IADD3 R6, P0, PT, R1, UR4, RZ ;  /* 0x0000000401067c10 */ /* 0x001fe2000ff1e0ff */
[----:B---3--:R-:W-:Y:S01]  /*00c0*/  IMAD.U32 R4, RZ, RZ, UR6 ;  /* 0x00000006ff047e24 */ /* 0x008fe2000f8e00ff */
[----:B------:R-:W-:-:S03]  /*00d0*/  MOV R5, UR7 ;  /* 0x0000000700057c02 */ /* 0x000fc60008000f00 */
[----:B--2---:R-:W-:Y:S01]  /*00e0*/  IMAD.X R7, RZ, RZ, UR5, P0 ;  /* 0x00000005ff077e24 */ /* 0x004fe200080e06ff */
[----:B-1----:R4:W-:Y:S07]  /*00f0*/  STL.128 [R1], R8 ;  /* 0x0000000801007387 */ /* 0x0029ee0000100c00 */
[----:B------:R-:W-:-:S07]  /*0100*/  LEPC R20, `(.L_x_0) ;  /* 0x000000001014794e */ /* 0x000fce0000000000 */
[----:B----45:R-:W-:Y:S05]  /*0110*/  CALL.ABS.NOINC R2 ;  /* 0x0000000002007343 */ /* 0x030fea0003c00000 */
.L_x_0:
[----:B------:R-:W-:Y:S05]  /*0120*/  EXIT ;  /* 0x000000000000794d */ /* 0x000fea0003800000 */
.L_x_1:
[----:B------:R-:W-:-:S00]  /*0130*/  BRA `(.L_x_1) ;  /* 0xfffffffc00fc7947 */ /* 0x000fc0000383ffff */
[----:B------:R-:W-:-:S00]  /*0140*/  NOP ;  /* 0x0000000000007918 */ /* 0x000fc00000000000 */
        /* <DEDUP_REMOVED lines=11> */
.L_x_2:


//--------------------- .nv.global.init           --------------------------
	.section	.nv.global.init,"aw",@progbits
.nv.global.init:
	.type		$str,@object
	.size		$str,(.L_0 - $str)
$str:
        /*0000*/ 	.byte	0x74, 0x68, 0x72, 0x65, 0x61, 0x64, 0x78, 0x3d, 0x25, 0x64, 0x20, 0x62, 0x6c, 0x6f, 0x63, 0x6b
        /*0010*/ 	.byte	0x49, 0x64, 0x78, 0x3d, 0x25, 0x64, 0x20, 0x62, 0x6c, 0x6f, 0x63, 0x6b, 0x44, 0x69, 0x6d, 0x3d
        /*0020*/ 	.byte	0x25, 0x64, 0x20, 0x67, 0x72, 0x69, 0x64, 0x44, 0x69, 0x6d, 0x3d, 0x25, 0x64, 0x0a, 0x00
.L_0:


//--------------------- .nv.shared.reserved.0     --------------------------
	.section	.nv.shared.reserved.0,"aw",@nobits
	.weak		__nv_reservedSMEM_offset_0_alias
	.size		__nv_reservedSMEM_offset_0_alias, 0, 64
	.other		__nv_reservedSMEM_offset_0_alias,@"STO_CUDA_RESERVED_SHARED STV_DEFAULT"
__nv_reservedSMEM_offset_0_alias:
	.zero		0
	.zero		64


//--------------------- .nv.constant0._Z12helloFromGpuv --------------------------
	.section	.nv.constant0._Z12helloFromGpuv,"a",@progbits
	.sectionflags	@""
	.align	4
.nv.constant0._Z12helloFromGpuv:
	.zero		896


//--------------------- SYMBOLS --------------------------

	.type		.nv.reservedSmem.offset0,@object
	.size		.nv.reservedSmem.offset0,0x4
	.type		vprintf,@function
